//
// Generated by NVIDIA NVVM Compiler
//
// Compiler Build ID: CL-36424714
// Cuda compilation tools, release 13.0, V13.0.88
// Based on NVVM 20.0.0
//

.version 9.0
.target sm_100
.address_size 64

	// .globl	_Z11countFieldsPfiiS_S_PiS0_

.visible .entry _Z11countFieldsPfiiS_S_PiS0_(
	.param .u64 .ptr .align 1 _Z11countFieldsPfiiS_S_PiS0__param_0,
	.param .u32 _Z11countFieldsPfiiS_S_PiS0__param_1,
	.param .u32 _Z11countFieldsPfiiS_S_PiS0__param_2,
	.param .u64 .ptr .align 1 _Z11countFieldsPfiiS_S_PiS0__param_3,
	.param .u64 .ptr .align 1 _Z11countFieldsPfiiS_S_PiS0__param_4,
	.param .u64 .ptr .align 1 _Z11countFieldsPfiiS_S_PiS0__param_5,
	.param .u64 .ptr .align 1 _Z11countFieldsPfiiS_S_PiS0__param_6
)
{
	.reg .pred 	%p<9>;
	.reg .b32 	%r<124>;
	.reg .b32 	%f<50>;
	.reg .b64 	%rd<20>;

	ld.param.u64 	%rd11, [_Z11countFieldsPfiiS_S_PiS0__param_0];
	ld.param.u32 	%r37, [_Z11countFieldsPfiiS_S_PiS0__param_1];
	ld.param.u32 	%r38, [_Z11countFieldsPfiiS_S_PiS0__param_2];
	ld.param.u64 	%rd7, [_Z11countFieldsPfiiS_S_PiS0__param_3];
	ld.param.u64 	%rd8, [_Z11countFieldsPfiiS_S_PiS0__param_4];
	ld.param.u64 	%rd9, [_Z11countFieldsPfiiS_S_PiS0__param_5];
	ld.param.u64 	%rd10, [_Z11countFieldsPfiiS_S_PiS0__param_6];
	cvta.to.global.u64 	%rd1, %rd11;
	mov.u32 	%r1, %tid.x;
	mov.u32 	%r39, %tid.y;
	mov.u32 	%r40, %ntid.x;
	div.u32 	%r2, %r37, %r40;
	mov.u32 	%r41, %ntid.y;
	div.u32 	%r42, %r37, %r41;
	mad.lo.s32 	%r43, %r2, %r1, %r2;
	max.s32 	%r3, %r43, %r37;
	mad.lo.s32 	%r44, %r42, %r39, %r42;
	max.s32 	%r4, %r44, %r37;
	mul.lo.s32 	%r119, %r2, %r39;
	setp.ge.s32 	%p1, %r119, %r4;
	@%p1 bra 	$L__BB0_11;
	mov.u32 	%r45, %ctaid.x;
	cvta.to.global.u64 	%rd12, %rd7;
	cvta.to.global.u64 	%rd13, %rd8;
	cvta.to.global.u64 	%rd14, %rd9;
	cvta.to.global.u64 	%rd15, %rd10;
	mul.lo.s32 	%r6, %r2, %r1;
	mul.wide.u32 	%rd16, %r45, 4;
	add.s64 	%rd2, %rd12, %rd16;
	shr.u32 	%r46, %r37, 31;
	add.s32 	%r47, %r37, %r46;
	shr.s32 	%r48, %r47, 1;
	neg.s32 	%r7, %r48;
	add.s64 	%rd3, %rd13, %rd16;
	add.s64 	%rd4, %rd14, %rd16;
	add.s64 	%rd5, %rd15, %rd16;
	mul.lo.s32 	%r8, %r37, %r45;
	sub.s32 	%r49, %r3, %r6;
	and.b32  	%r9, %r49, 3;
	sub.s32 	%r50, %r6, %r48;
	mul.lo.s32 	%r10, %r50, %r38;
	add.s32 	%r11, %r10, %r38;
	add.s32 	%r51, %r50, 2;
	mul.lo.s32 	%r12, %r51, %r38;
	add.s32 	%r13, %r6, 3;
	sub.s32 	%r14, %r6, %r3;
	neg.s32 	%r15, %r3;
	shl.b32 	%r16, %r38, 2;
	sub.s32 	%r17, 2, %r48;
$L__BB0_2:
	setp.ge.s32 	%p2, %r6, %r3;
	@%p2 bra 	$L__BB0_10;
	setp.eq.s32 	%p3, %r9, 0;
	add.s32 	%r52, %r119, %r7;
	mul.lo.s32 	%r19, %r52, %r38;
	add.s32 	%r53, %r119, %r8;
	mul.lo.s32 	%r20, %r53, %r37;
	mov.u32 	%r120, %r6;
	@%p3 bra 	$L__BB0_7;
	add.s32 	%r120, %r6, 1;
	setp.eq.s32 	%p4, %r9, 1;
	ld.global.f32 	%f1, [%rd2];
	cvt.rzi.s32.f32 	%r54, %f1;
	add.s32 	%r55, %r54, %r10;
	ld.global.f32 	%f2, [%rd3];
	cvt.rzi.s32.f32 	%r56, %f2;
	add.s32 	%r57, %r56, %r19;
	ld.global.u32 	%r58, [%rd4];
	ld.global.u32 	%r59, [%rd5];
	sub.s32 	%r60, %r55, %r58;
	cvt.rn.f32.s32 	%f3, %r60;
	sub.s32 	%r61, %r57, %r59;
	cvt.rn.f32.s32 	%f4, %r61;
	mul.f32 	%f5, %f4, %f4;
	fma.rn.f32 	%f6, %f3, %f3, %f5;
	sqrt.rn.f32 	%f7, %f6;
	add.s32 	%r62, %r6, %r20;
	mul.wide.s32 	%rd17, %r62, 4;
	add.s64 	%rd6, %rd1, %rd17;
	st.global.f32 	[%rd6], %f7;
	@%p4 bra 	$L__BB0_7;
	add.s32 	%r120, %r6, 2;
	setp.eq.s32 	%p5, %r9, 2;
	ld.global.f32 	%f8, [%rd2];
	cvt.rzi.s32.f32 	%r63, %f8;
	add.s32 	%r64, %r63, %r11;
	ld.global.f32 	%f9, [%rd3];
	cvt.rzi.s32.f32 	%r65, %f9;
	add.s32 	%r66, %r65, %r19;
	ld.global.u32 	%r67, [%rd4];
	ld.global.u32 	%r68, [%rd5];
	sub.s32 	%r69, %r64, %r67;
	cvt.rn.f32.s32 	%f10, %r69;
	sub.s32 	%r70, %r66, %r68;
	cvt.rn.f32.s32 	%f11, %r70;
	mul.f32 	%f12, %f11, %f11;
	fma.rn.f32 	%f13, %f10, %f10, %f12;
	sqrt.rn.f32 	%f14, %f13;
	st.global.f32 	[%rd6+4], %f14;
	@%p5 bra 	$L__BB0_7;
	ld.global.f32 	%f15, [%rd2];
	cvt.rzi.s32.f32 	%r71, %f15;
	add.s32 	%r72, %r71, %r12;
	ld.global.f32 	%f16, [%rd3];
	cvt.rzi.s32.f32 	%r73, %f16;
	add.s32 	%r74, %r73, %r19;
	ld.global.u32 	%r75, [%rd4];
	ld.global.u32 	%r76, [%rd5];
	sub.s32 	%r77, %r72, %r75;
	cvt.rn.f32.s32 	%f17, %r77;
	sub.s32 	%r78, %r74, %r76;
	cvt.rn.f32.s32 	%f18, %r78;
	mul.f32 	%f19, %f18, %f18;
	fma.rn.f32 	%f20, %f17, %f17, %f19;
	sqrt.rn.f32 	%f21, %f20;
	st.global.f32 	[%rd6+8], %f21;
	mov.u32 	%r120, %r13;
$L__BB0_7:
	setp.gt.u32 	%p6, %r14, -4;
	@%p6 bra 	$L__BB0_10;
	add.s32 	%r123, %r15, %r120;
	add.s32 	%r122, %r120, %r20;
	add.s32 	%r80, %r7, %r120;
	mul.lo.s32 	%r29, %r38, %r80;
	add.s32 	%r26, %r29, %r38;
	add.s32 	%r81, %r17, %r120;
	mul.lo.s32 	%r27, %r38, %r81;
	add.s32 	%r82, %r80, 3;
	mul.lo.s32 	%r28, %r38, %r82;
	mov.b32 	%r121, 0;
$L__BB0_9:
	ld.global.f32 	%f22, [%rd2];
	cvt.rzi.s32.f32 	%r83, %f22;
	ld.global.f32 	%f23, [%rd3];
	cvt.rzi.s32.f32 	%r84, %f23;
	add.s32 	%r85, %r84, %r19;
	ld.global.u32 	%r86, [%rd4];
	ld.global.u32 	%r87, [%rd5];
	sub.s32 	%r88, %r83, %r86;
	add.s32 	%r89, %r29, %r121;
	add.s32 	%r90, %r89, %r88;
	cvt.rn.f32.s32 	%f24, %r90;
	sub.s32 	%r91, %r85, %r87;
	cvt.rn.f32.s32 	%f25, %r91;
	mul.f32 	%f26, %f25, %f25;
	fma.rn.f32 	%f27, %f24, %f24, %f26;
	sqrt.rn.f32 	%f28, %f27;
	mul.wide.s32 	%rd18, %r122, 4;
	add.s64 	%rd19, %rd1, %rd18;
	st.global.f32 	[%rd19], %f28;
	ld.global.f32 	%f29, [%rd2];
	cvt.rzi.s32.f32 	%r92, %f29;
	ld.global.f32 	%f30, [%rd3];
	cvt.rzi.s32.f32 	%r93, %f30;
	add.s32 	%r94, %r93, %r19;
	ld.global.u32 	%r95, [%rd4];
	ld.global.u32 	%r96, [%rd5];
	sub.s32 	%r97, %r92, %r95;
	add.s32 	%r98, %r26, %r121;
	add.s32 	%r99, %r98, %r97;
	cvt.rn.f32.s32 	%f31, %r99;
	sub.s32 	%r100, %r94, %r96;
	cvt.rn.f32.s32 	%f32, %r100;
	mul.f32 	%f33, %f32, %f32;
	fma.rn.f32 	%f34, %f31, %f31, %f33;
	sqrt.rn.f32 	%f35, %f34;
	st.global.f32 	[%rd19+4], %f35;
	ld.global.f32 	%f36, [%rd2];
	cvt.rzi.s32.f32 	%r101, %f36;
	ld.global.f32 	%f37, [%rd3];
	cvt.rzi.s32.f32 	%r102, %f37;
	add.s32 	%r103, %r102, %r19;
	ld.global.u32 	%r104, [%rd4];
	ld.global.u32 	%r105, [%rd5];
	sub.s32 	%r106, %r101, %r104;
	add.s32 	%r107, %r27, %r121;
	add.s32 	%r108, %r107, %r106;
	cvt.rn.f32.s32 	%f38, %r108;
	sub.s32 	%r109, %r103, %r105;
	cvt.rn.f32.s32 	%f39, %r109;
	mul.f32 	%f40, %f39, %f39;
	fma.rn.f32 	%f41, %f38, %f38, %f40;
	sqrt.rn.f32 	%f42, %f41;
	st.global.f32 	[%rd19+8], %f42;
	ld.global.f32 	%f43, [%rd2];
	cvt.rzi.s32.f32 	%r110, %f43;
	ld.global.f32 	%f44, [%rd3];
	cvt.rzi.s32.f32 	%r111, %f44;
	add.s32 	%r112, %r111, %r19;
	ld.global.u32 	%r113, [%rd4];
	ld.global.u32 	%r114, [%rd5];
	sub.s32 	%r115, %r110, %r113;
	add.s32 	%r116, %r28, %r121;
	add.s32 	%r117, %r116, %r115;
	cvt.rn.f32.s32 	%f45, %r117;
	sub.s32 	%r118, %r112, %r114;
	cvt.rn.f32.s32 	%f46, %r118;
	mul.f32 	%f47, %f46, %f46;
	fma.rn.f32 	%f48, %f45, %f45, %f47;
	sqrt.rn.f32 	%f49, %f48;
	st.global.f32 	[%rd19+12], %f49;
	add.s32 	%r123, %r123, 4;
	add.s32 	%r122, %r122, 4;
	add.s32 	%r121, %r121, %r16;
	setp.ne.s32 	%p7, %r123, 0;
	@%p7 bra 	$L__BB0_9;
$L__BB0_10:
	add.s32 	%r119, %r119, 1;
	setp.ne.s32 	%p8, %r119, %r4;
	@%p8 bra 	$L__BB0_2;
$L__BB0_11:
	ret;

}


// ===== COMPILED SASS (sm_100) =====

	.target	sm_100

	.elftype	@"ET_EXEC"


//--------------------- .note.nv.tkinfo           --------------------------
	.section	.note.nv.tkinfo,"",@"SHT_NOTE"
	.sectionflags	@"SHF_NOTE_NV_TKINFO"
	.tkinfo
        /*0018*/ 	.word	0x00000002
        /*0030*/ 	.string	""
        /*0030*/ 	.string	"ptxas"
        /*0030*/ 	.string	"Cuda compilation tools, release 13.0, V13.0.88"
        /*0030*/ 	.string	"Build cuda_13.0.r13.0/compiler.36424714_0"
        /*0030*/ 	.string	"-arch sm_100 -m 64 "



//--------------------- .note.nv.cuinfo           --------------------------
	.section	.note.nv.cuinfo,"",@"SHT_NOTE"
	.sectionflags	@"SHF_NOTE_NV_CUINFO"
        /*0018*/ 	.short	0x0002
        /*001a*/ 	.short	0x0064
        /*001c*/ 	.short	0x0082
	.zero		2


//--------------------- .nv.info                  --------------------------
	.section	.nv.info,"",@"SHT_CUDA_INFO"
	.align	4


	//----- nvinfo : EIATTR_REGCOUNT
	.align		4
        /*0000*/ 	.byte	0x04, 0x2f
        /*0002*/ 	.short	(.L_1 - .L_0)
	.align		4
.L_0:
        /*0004*/ 	.word	index@(_Z11countFieldsPfiiS_S_PiS0_)
        /*0008*/ 	.word	0x00000020


	//----- nvinfo : EIATTR_FRAME_SIZE
	.align		4
.L_1:
        /*000c*/ 	.byte	0x04, 0x11
        /*000e*/ 	.short	(.L_3 - .L_2)
	.align		4
.L_2:
        /*0010*/ 	.word	index@($__internal_0_$__cuda_sm20_sqrt_rn_f32_slowpath)
        /*0014*/ 	.word	0x00000000


	//----- nvinfo : EIATTR_FRAME_SIZE
	.align		4
.L_3:
        /*0018*/ 	.byte	0x04, 0x11
        /*001a*/ 	.short	(.L_5 - .L_4)
	.align		4
.L_4:
        /*001c*/ 	.word	index@(_Z11countFieldsPfiiS_S_PiS0_)
        /*0020*/ 	.word	0x00000000


	//----- nvinfo : EIATTR_MIN_STACK_SIZE
	.align		4
.L_5:
        /*0024*/ 	.byte	0x04, 0x12
        /*0026*/ 	.short	(.L_7 - .L_6)
	.align		4
.L_6:
        /*0028*/ 	.word	index@(_Z11countFieldsPfiiS_S_PiS0_)
        /*002c*/ 	.word	0x00000000
.L_7:


//--------------------- .nv.compat                --------------------------
	.section	.nv.compat,"",@"SHT_CUDA_COMPAT_INFO"
	.align	4
        /*0000*/ 	.byte	0x02, 0x09, 0x00, 0x00, 0x02, 0x02, 0x01, 0x00, 0x02, 0x05, 0x05, 0x00, 0x03, 0x07, 0x01, 0x01
        /*0010*/ 	.byte	0x02, 0x03, 0x00, 0x00, 0x02, 0x06, 0x01, 0x00, 0x04, 0x0b, 0x08, 0x00, 0x01, 0x00, 0x00, 0x00
        /*0020*/ 	.byte	0x00, 0x00, 0x00, 0x00


//--------------------- .nv.info._Z11countFieldsPfiiS_S_PiS0_ --------------------------
	.section	.nv.info._Z11countFieldsPfiiS_S_PiS0_,"",@"SHT_CUDA_INFO"
	.sectionflags	@""
	.align	4


	//----- nvinfo : EIATTR_CUDA_API_VERSION
	.align		4
        /*0000*/ 	.byte	0x04, 0x37
        /*0002*/ 	.short	(.L_9 - .L_8)
.L_8:
        /*0004*/ 	.word	0x00000082


	//----- nvinfo : EIATTR_KPARAM_INFO
	.align		4
.L_9:
        /*0008*/ 	.byte	0x04, 0x17
        /*000a*/ 	.short	(.L_11 - .L_10)
.L_10:
        /*000c*/ 	.word	0x00000000
        /*0010*/ 	.short	0x0006
        /*0012*/ 	.short	0x0028
        /*0014*/ 	.byte	0x00, 0xf5, 0x21, 0x00


	//----- nvinfo : EIATTR_KPARAM_INFO
	.align		4
.L_11:
        /*0018*/ 	.byte	0x04, 0x17
        /*001a*/ 	.short	(.L_13 - .L_12)
.L_12:
        /*001c*/ 	.word	0x00000000
        /*0020*/ 	.short	0x0005
        /*0022*/ 	.short	0x0020
        /*0024*/ 	.byte	0x00, 0xf5, 0x21, 0x00


	//----- nvinfo : EIATTR_KPARAM_INFO
	.align		4
.L_13:
        /*0028*/ 	.byte	0x04, 0x17
        /*002a*/ 	.short	(.L_15 - .L_14)
.L_14:
        /*002c*/ 	.word	0x00000000
        /*0030*/ 	.short	0x0004
        /*0032*/ 	.short	0x0018
        /*0034*/ 	.byte	0x00, 0xf5, 0x21, 0x00


	//----- nvinfo : EIATTR_KPARAM_INFO
	.align		4
.L_15:
        /*0038*/ 	.byte	0x04, 0x17
        /*003a*/ 	.short	(.L_17 - .L_16)
.L_16:
        /*003c*/ 	.word	0x00000000
        /*0040*/ 	.short	0x0003
        /*0042*/ 	.short	0x0010
        /*0044*/ 	.byte	0x00, 0xf5, 0x21, 0x00


	//----- nvinfo : EIATTR_KPARAM_INFO
	.align		4
.L_17:
        /*0048*/ 	.byte	0x04, 0x17
        /*004a*/ 	.short	(.L_19 - .L_18)
.L_18:
        /*004c*/ 	.word	0x00000000
        /*0050*/ 	.short	0x0002
        /*0052*/ 	.short	0x000c
        /*0054*/ 	.byte	0x00, 0xf0, 0x11, 0x00


	//----- nvinfo : EIATTR_KPARAM_INFO
	.align		4
.L_19:
        /*0058*/ 	.byte	0x04, 0x17
        /*005a*/ 	.short	(.L_21 - .L_20)
.L_20:
        /*005c*/ 	.word	0x00000000
        /*0060*/ 	.short	0x0001
        /*0062*/ 	.short	0x0008
        /*0064*/ 	.byte	0x00, 0xf0, 0x11, 0x00


	//----- nvinfo : EIATTR_KPARAM_INFO
	.align		4
.L_21:
        /*0068*/ 	.byte	0x04, 0x17
        /*006a*/ 	.short	(.L_23 - .L_22)
.L_22:
        /*006c*/ 	.word	0x00000000
        /*0070*/ 	.short	0x0000
        /*0072*/ 	.short	0x0000
        /*0074*/ 	.byte	0x00, 0xf5, 0x21, 0x00


	//----- nvinfo : EIATTR_SPARSE_MMA_MASK
	.align		4
.L_23:
        /*0078*/ 	.byte	0x03, 0x50
        /*007a*/ 	.short	0x0000


	//----- nvinfo : EIATTR_MAXREG_COUNT
	.align		4
        /*007c*/ 	.byte	0x03, 0x1b
        /*007e*/ 	.short	0x00ff


	//----- nvinfo : EIATTR_MERCURY_ISA_VERSION
	.align		4
        /*0080*/ 	.byte	0x03, 0x5f
        /*0082*/ 	.short	0x0101


	//----- nvinfo : EIATTR_VRC_CTA_INIT_COUNT
	.align		4
        /*0084*/ 	.byte	0x02, 0x4a
	.zero		1
	.zero		1


	//----- nvinfo : EIATTR_EXIT_INSTR_OFFSETS
	.align		4
        /*0088*/ 	.byte	0x04, 0x1c
        /*008a*/ 	.short	(.L_25 - .L_24)


	//   ....[0]....
.L_24:
        /*008c*/ 	.word	0x000002d0


	//   ....[1]....
        /*0090*/ 	.word	0x00001790


	//----- nvinfo : EIATTR_CRS_STACK_SIZE
	.align		4
.L_25:
        /*0094*/ 	.byte	0x04, 0x1e
        /*0096*/ 	.short	(.L_27 - .L_26)
.L_26:
        /*0098*/ 	.word	0x00000000


	//----- nvinfo : EIATTR_CBANK_PARAM_SIZE
	.align		4
.L_27:
        /*009c*/ 	.byte	0x03, 0x19
        /*009e*/ 	.short	0x0030


	//----- nvinfo : EIATTR_PARAM_CBANK
	.align		4
        /*00a0*/ 	.byte	0x04, 0x0a
        /*00a2*/ 	.short	(.L_29 - .L_28)
	.align		4
.L_28:
        /*00a4*/ 	.word	index@(.nv.constant0._Z11countFieldsPfiiS_S_PiS0_)
        /*00a8*/ 	.short	0x0380
        /*00aa*/ 	.short	0x0030


	//----- nvinfo : EIATTR_SW_WAR
	.align		4
.L_29:
        /*00ac*/ 	.byte	0x04, 0x36
        /*00ae*/ 	.short	(.L_31 - .L_30)
.L_30:
        /*00b0*/ 	.word	0x00000008
.L_31:


//--------------------- .nv.callgraph             --------------------------
	.section	.nv.callgraph,"",@"SHT_CUDA_CALLGRAPH"
	.align	4
	.sectionentsize	8
	.align		4
        /*0000*/ 	.word	0x00000000
	.align		4
        /*0004*/ 	.word	0xffffffff
	.align		4
        /*0008*/ 	.word	0x00000000
	.align		4
        /*000c*/ 	.word	0xfffffffe
	.align		4
        /*0010*/ 	.word	0x00000000
	.align		4
        /*0014*/ 	.word	0xfffffffd
	.align		4
        /*0018*/ 	.word	0x00000000
	.align		4
        /*001c*/ 	.word	0xfffffffc


//--------------------- .text._Z11countFieldsPfiiS_S_PiS0_ --------------------------
	.section	.text._Z11countFieldsPfiiS_S_PiS0_,"ax",@progbits
	.align	128
        .global         _Z11countFieldsPfiiS_S_PiS0_
        .type           _Z11countFieldsPfiiS_S_PiS0_,@function
        .size           _Z11countFieldsPfiiS_S_PiS0_,(.L_x_29 - _Z11countFieldsPfiiS_S_PiS0_)
        .other          _Z11countFieldsPfiiS_S_PiS0_,@"STO_CUDA_ENTRY STV_DEFAULT"
_Z11countFieldsPfiiS_S_PiS0_:
.text._Z11countFieldsPfiiS_S_PiS0_:
[----:B------:R-:W-:Y:S01]  /*0000*/  LDC R1, c[0x0][0x37c] ;  /* 0x0000df00ff017b82 */ /* 0x000fe20000000800 */
[----:B------:R-:W0:Y:S07]  /*0010*/  LDCU UR4, c[0x0][0x360] ;  /* 0x00006c00ff0477ac */ /* 0x000e2e0008000800 */
[----:B------:R-:W1:Y:S01]  /*0020*/  LDC R9, c[0x0][0x388] ;  /* 0x0000e200ff097b82 */ /* 0x000e620000000800 */
[----:B------:R-:W2:Y:S01]  /*0030*/  LDCU UR5, c[0x0][0x364] ;  /* 0x00006c80ff0577ac */ /* 0x000ea20008000800 */
[----:B0-----:R-:W0:Y:S01]  /*0040*/  I2F.U32.RP R0, UR4 ;  /* 0x0000000400007d06 */ /* 0x001e220008209000 */
[----:B------:R-:W-:-:S02]  /*0050*/  ISETP.NE.U32.AND P2, PT, RZ, UR4, PT ;  /* 0x00000004ff007c0c */ /* 0x000fc4000bf45070 */
[----:B--2---:R-:W-:-:S05]  /*0060*/  ISETP.NE.U32.AND P5, PT, RZ, UR5, PT ;  /* 0x00000005ff007c0c */ /* 0x004fca000bfa5070 */
[----:B------:R-:W2:Y:S08]  /*0070*/  I2F.U32.RP R6, UR5 ;  /* 0x0000000500067d06 */ /* 0x000eb00008209000 */
[----:B0-----:R-:W0:Y:S08]  /*0080*/  MUFU.RCP R0, R0 ;  /* 0x0000000000007308 */ /* 0x001e300000001000 */
[----:B--2---:R-:W2:Y:S01]  /*0090*/  MUFU.RCP R6, R6 ;  /* 0x0000000600067308 */ /* 0x004ea20000001000 */
[----:B0-----:R-:W-:-:S07]  /*00a0*/  VIADD R2, R0, 0xffffffe ;  /* 0x0ffffffe00027836 */ /* 0x001fce0000000000 */
[----:B------:R0:W3:Y:S01]  /*00b0*/  F2I.FTZ.U32.TRUNC.NTZ R3, R2 ;  /* 0x0000000200037305 */ /* 0x0000e2000021f000 */
[----:B--2---:R-:W-:-:S07]  /*00c0*/  IADD3 R4, PT, PT, R6, 0xffffffe, RZ ;  /* 0x0ffffffe06047810 */ /* 0x004fce0007ffe0ff */
[----:B------:R2:W4:Y:S01]  /*00d0*/  F2I.FTZ.U32.TRUNC.NTZ R5, R4 ;  /* 0x0000000400057305 */ /* 0x000522000021f000 */
[----:B0-----:R-:W-:Y:S02]  /*00e0*/  IMAD.MOV.U32 R2, RZ, RZ, RZ ;  /* 0x000000ffff027224 */ /* 0x001fe400078e00ff */
[----:B---3--:R-:W-:Y:S02]  /*00f0*/  IMAD.MOV R7, RZ, RZ, -R3 ;  /* 0x000000ffff077224 */ /* 0x008fe400078e0a03 */
[----:B--2---:R-:W-:Y:S02]  /*0100*/  HFMA2 R4, -RZ, RZ, 0, 0 ;  /* 0x00000000ff047431 */ /* 0x004fe400000001ff */
[----:B------:R-:W-:Y:S01]  /*0110*/  IMAD R7, R7, UR4, RZ ;  /* 0x0000000407077c24 */ /* 0x000fe2000f8e02ff */
[----:B----4-:R-:W-:-:S03]  /*0120*/  IADD3 R11, PT, PT, RZ, -R5, RZ ;  /* 0x80000005ff0b7210 */ /* 0x010fc60007ffe0ff */
[----:B------:R-:W-:-:S04]  /*0130*/  IMAD.HI.U32 R2, R3, R7, R2 ;  /* 0x0000000703027227 */ /* 0x000fc800078e0002 */
[----:B------:R-:W-:Y:S02]  /*0140*/  IMAD R11, R11, UR5, RZ ;  /* 0x000000050b0b7c24 */ /* 0x000fe4000f8e02ff */
[----:B-1----:R-:W-:-:S04]  /*0150*/  IMAD.HI.U32 R2, R2, R9, RZ ;  /* 0x0000000902027227 */ /* 0x002fc800078e00ff */
[----:B------:R-:W-:Y:S02]  /*0160*/  IMAD.HI.U32 R4, R5, R11, R4 ;  /* 0x0000000b05047227 */ /* 0x000fe400078e0004 */
[----:B------:R-:W0:Y:S02]  /*0170*/  S2R R5, SR_TID.Y ;  /* 0x0000000000057919 */ /* 0x000e240000002200 */
[----:B------:R-:W-:Y:S02]  /*0180*/  IMAD.MOV R0, RZ, RZ, -R2 ;  /* 0x000000ffff007224 */ /* 0x000fe400078e0a02 */
[----:B------:R-:W-:-:S04]  /*0190*/  IMAD.HI.U32 R4, R4, R9, RZ ;  /* 0x0000000904047227 */ /* 0x000fc800078e00ff */
[----:B------:R-:W-:Y:S01]  /*01a0*/  IMAD R0, R0, UR4, R9 ;  /* 0x0000000400007c24 */ /* 0x000fe2000f8e0209 */
[----:B------:R-:W-:-:S04]  /*01b0*/  IADD3 R6, PT, PT, -R4, RZ, RZ ;  /* 0x000000ff04067210 */ /* 0x000fc80007ffe1ff */
[----:B------:R-:W-:Y:S01]  /*01c0*/  ISETP.GE.U32.AND P0, PT, R0, UR4, PT ;  /* 0x0000000400007c0c */ /* 0x000fe2000bf06070 */
[----:B------:R-:W-:-:S05]  /*01d0*/  IMAD R3, R6, UR5, R9 ;  /* 0x0000000506037c24 */ /* 0x000fca000f8e0209 */
[----:B------:R-:W-:-:S07]  /*01e0*/  ISETP.GE.U32.AND P3, PT, R3, UR5, PT ;  /* 0x0000000503007c0c */ /* 0x000fce000bf66070 */
[----:B------:R-:W-:Y:S02]  /*01f0*/  @P0 VIADD R0, R0, -UR4 ;  /* 0x8000000400000c36 */ /* 0x000fe40008000000 */
[----:B------:R-:W-:-:S03]  /*0200*/  @P0 VIADD R2, R2, 0x1 ;  /* 0x0000000102020836 */ /* 0x000fc60000000000 */
[----:B------:R-:W-:Y:S02]  /*0210*/  ISETP.GE.U32.AND P1, PT, R0, UR4, PT ;  /* 0x0000000400007c0c */ /* 0x000fe4000bf26070 */
[----:B------:R-:W-:Y:S02]  /*0220*/  @P3 IADD3 R3, PT, PT, R3, -UR5, RZ ;  /* 0x8000000503033c10 */ /* 0x000fe4000fffe0ff */
[----:B------:R-:W-:Y:S02]  /*0230*/  @P3 IADD3 R4, PT, PT, R4, 0x1, RZ ;  /* 0x0000000104043810 */ /* 0x000fe40007ffe0ff */
[----:B------:R-:W-:-:S07]  /*0240*/  ISETP.GE.U32.AND P4, PT, R3, UR5, PT ;  /* 0x0000000503007c0c */ /* 0x000fce000bf86070 */
[----:B------:R-:W-:Y:S01]  /*0250*/  @P1 VIADD R2, R2, 0x1 ;  /* 0x0000000102021836 */ /* 0x000fe20000000000 */
[----:B------:R-:W-:-:S05]  /*0260*/  @!P2 LOP3.LUT R2, RZ, UR4, RZ, 0x33, !PT ;  /* 0x00000004ff02ac12 */ /* 0x000fca000f8e33ff */
[----:B------:R-:W-:Y:S01]  /*0270*/  @P4 IADD3 R4, PT, PT, R4, 0x1, RZ ;  /* 0x0000000104044810 */ /* 0x000fe20007ffe0ff */
[----:B0-----:R-:W-:Y:S01]  /*0280*/  IMAD R6, R2, R5, RZ ;  /* 0x0000000502067224 */ /* 0x001fe200078e02ff */
[----:B------:R-:W-:-:S05]  /*0290*/  @!P5 LOP3.LUT R4, RZ, UR5, RZ, 0x33, !PT ;  /* 0x00000005ff04dc12 */ /* 0x000fca000f8e33ff */
[----:B------:R-:W-:-:S05]  /*02a0*/  IMAD R0, R4, R5, R4 ;  /* 0x0000000504007224 */ /* 0x000fca00078e0204 */
[----:B------:R-:W-:-:S04]  /*02b0*/  VIMNMX R0, PT, PT, R0, R9, !PT ;  /* 0x0000000900007248 */ /* 0x000fc80007fe0100 */
[----:B------:R-:W-:-:S13]  /*02c0*/  ISETP.GE.AND P0, PT, R6, R0, PT ;  /* 0x000000000600720c */ /* 0x000fda0003f06270 */
[----:B------:R-:W-:Y:S05]  /*02d0*/  @P0 EXIT ;  /* 0x000000000000094d */ /* 0x000fea0003800000 */
[----:B------:R-:W0:Y:S01]  /*02e0*/  S2R R7, SR_TID.X ;  /* 0x0000000000077919 */ /* 0x000e220000002100 */
[----:B------:R-:W1:Y:S01]  /*02f0*/  LDC R11, c[0x0][0x38c] ;  /* 0x0000e300ff0b7b82 */ /* 0x000e620000000800 */
[----:B------:R-:W2:Y:S01]  /*0300*/  LDCU.128 UR4, c[0x0][0x390] ;  /* 0x00007200ff0477ac */ /* 0x000ea20008000c00 */
[----:B------:R-:W-:Y:S01]  /*0310*/  LEA.HI R3, R9, R9, RZ, 0x1 ;  /* 0x0000000909037211 */ /* 0x000fe200078f08ff */
[----:B------:R-:W3:Y:S03]  /*0320*/  LDCU.128 UR8, c[0x0][0x3a0] ;  /* 0x00007400ff0877ac */ /* 0x000ee60008000c00 */
[----:B------:R-:W-:Y:S02]  /*0330*/  SHF.R.S32.HI R3, RZ, 0x1, R3 ;  /* 0x00000001ff037819 */ /* 0x000fe40000011403 */
[----:B------:R-:W2:Y:S01]  /*0340*/  S2UR UR12, SR_CTAID.X ;  /* 0x00000000000c79c3 */ /* 0x000ea20000002500 */
[----:B------:R-:W4:Y:S01]  /*0350*/  LDCU.64 UR14, c[0x0][0x358] ;  /* 0x00006b00ff0e77ac */ /* 0x000f220008000a00 */
[----:B------:R-:W0:Y:S02]  /*0360*/  LDCU UR16, c[0x0][0x38c] ;  /* 0x00007180ff1077ac */ /* 0x000e240008000800 */
[CC--:B0-----:R-:W-:Y:S01]  /*0370*/  IMAD R5, R2.reuse, R7.reuse, R2 ;  /* 0x0000000702057224 */ /* 0x0c1fe200078e0202 */
[----:B--2---:R-:W-:Y:S01]  /*0380*/  UIMAD.WIDE.U32 UR4, UR12, 0x4, UR4 ;  /* 0x000000040c0478a5 */ /* 0x004fe2000f8e0004 */
[----:B------:R-:W-:Y:S01]  /*0390*/  IMAD R2, R2, R7, RZ ;  /* 0x0000000702027224 */ /* 0x000fe200078e02ff */
[----:B------:R-:W-:-:S02]  /*03a0*/  UIMAD.WIDE.U32 UR6, UR12, 0x4, UR6 ;  /* 0x000000040c0678a5 */ /* 0x000fc4000f8e0006 */
[----:B------:R-:W-:Y:S01]  /*03b0*/  VIMNMX R5, PT, PT, R5, R9, !PT ;  /* 0x0000000905057248 */ /* 0x000fe20007fe0100 */
[----:B---3--:R-:W-:Y:S01]  /*03c0*/  UIMAD.WIDE.U32 UR8, UR12, 0x4, UR8 ;  /* 0x000000040c0878a5 */ /* 0x008fe2000f8e0008 */
[----:B------:R-:W-:Y:S01]  /*03d0*/  IADD3 R4, PT, PT, R2, -R3, RZ ;  /* 0x8000000302047210 */ /* 0x000fe20007ffe0ff */
[----:B------:R-:W-:Y:S02]  /*03e0*/  UIMAD.WIDE.U32 UR10, UR12, 0x4, UR10 ;  /* 0x000000040c0a78a5 */ /* 0x000fe4000f8e000a */
[----:B------:R-:W-:Y:S02]  /*03f0*/  IMAD.IADD R8, R5, 0x1, -R2 ;  /* 0x0000000105087824 */ /* 0x000fe400078e0a02 */
[----:B-1----:R-:W-:-:S03]  /*0400*/  IMAD R7, R4, R11, R11 ;  /* 0x0000000b04077224 */ /* 0x002fc600078e020b */
[----:B----4-:R-:W-:-:S07]  /*0410*/  LOP3.LUT R8, R8, 0x3, RZ, 0xc0, !PT ;  /* 0x0000000308087812 */ /* 0x010fce00078ec0ff */
.L_x_26:
[----:B------:R-:W-:Y:S01]  /*0420*/  ISETP.GE.AND P0, PT, R2, R5, PT ;  /* 0x000000050200720c */ /* 0x000fe20003f06270 */
[----:B------:R-:W-:-:S12]  /*0430*/  BSSY.RECONVERGENT B0, `(.L_x_0) ;  /* 0x0000132000007945 */ /* 0x000fd80003800200 */
[----:B------:R-:W-:Y:S05]  /*0440*/  @P0 BRA `(.L_x_1) ;  /* 0x0000001000c00947 */ /* 0x000fea0003800000 */
[----:B------:R-:W0:Y:S01]  /*0450*/  LDCU UR13, c[0x0][0x388] ;  /* 0x00007100ff0d77ac */ /* 0x000e220008000800 */
[----:B------:R-:W-:Y:S01]  /*0460*/  ISETP.NE.AND P0, PT, R8, RZ, PT ;  /* 0x000000ff0800720c */ /* 0x000fe20003f05270 */
[----:B------:R-:W-:Y:S01]  /*0470*/  BSSY.RECONVERGENT B1, `(.L_x_2) ;  /* 0x0000084000017945 */ /* 0x000fe20003800200 */
[----:B------:R-:W-:Y:S01]  /*0480*/  IMAD.IADD R9, R6, 0x1, -R3 ;  /* 0x0000000106097824 */ /* 0x000fe200078e0a03 */
[----:B------:R-:W-:Y:S02]  /*0490*/  MOV R12, R2 ;  /* 0x00000002000c7202 */ /* 0x000fe40000000f00 */
[----:B0-----:R-:W-:-:S05]  /*04a0*/  MOV R13, UR13 ;  /* 0x0000000d000d7c02 */ /* 0x001fca0008000f00 */
[----:B------:R-:W-:-:S03]  /*04b0*/  IMAD R13, R13, UR12, R6 ;  /* 0x0000000c0d0d7c24 */ /* 0x000fc6000f8e0206 */
[----:B------:R-:W-:Y:S05]  /*04c0*/  @!P0 BRA `(.L_x_3) ;  /* 0x0000000400f88947 */ /* 0x000fea0003800000 */
[----:B------:R-:W-:Y:S01]  /*04d0*/  IMAD.U32 R16, RZ, RZ, UR6 ;  /* 0x00000006ff107e24 */ /* 0x000fe2000f8e00ff */
[----:B------:R-:W-:Y:S01]  /*04e0*/  MOV R17, UR7 ;  /* 0x0000000700117c02 */ /* 0x000fe20008000f00 */
[----:B------:R-:W-:Y:S01]  /*04f0*/  IMAD.U32 R14, RZ, RZ, UR4 ;  /* 0x00000004ff0e7e24 */ /* 0x000fe2000f8e00ff */
[----:B------:R-:W-:Y:S01]  /*0500*/  MOV R15, UR5 ;  /* 0x00000005000f7c02 */ /* 0x000fe20008000f00 */
[----:B------:R-:W-:Y:S01]  /*0510*/  IMAD.U32 R18, RZ, RZ, UR10 ;  /* 0x0000000aff127e24 */ /* 0x000fe2000f8e00ff */
[----:B------:R-:W-:Y:S01]  /*0520*/  MOV R19, UR11 ;  /* 0x0000000b00137c02 */ /* 0x000fe20008000f00 */
[----:B------:R-:W2:Y:S01]  /*0530*/  LDG.E R16, desc[UR14][R16.64] ;  /* 0x0000000e10107981 */ /* 0x000ea2000c1e1900 */
[----:B------:R-:W-:Y:S01]  /*0540*/  IMAD.U32 R10, RZ, RZ, UR8 ;  /* 0x00000008ff0a7e24 */ /* 0x000fe2000f8e00ff */
[----:B------:R-:W-:Y:S01]  /*0550*/  MOV R11, UR9 ;  /* 0x00000009000b7c02 */ /* 0x000fe20008000f00 */
[----:B------:R-:W0:Y:S01]  /*0560*/  LDCU UR13, c[0x0][0x38c] ;  /* 0x00007180ff0d77ac */ /* 0x000e220008000800 */
[----:B------:R-:W3:Y:S04]  /*0570*/  LDG.E R14, desc[UR14][R14.64] ;  /* 0x0000000e0e0e7981 */ /* 0x000ee8000c1e1900 */
[----:B------:R-:W4:Y:S04]  /*0580*/  LDG.E R19, desc[UR14][R18.64] ;  /* 0x0000000e12137981 */ /* 0x000f28000c1e1900 */
[----:B------:R-:W5:Y:S01]  /*0590*/  LDG.E R10, desc[UR14][R10.64] ;  /* 0x0000000e0a0a7981 */ /* 0x000f62000c1e1900 */
[----:B------:R-:W-:Y:S01]  /*05a0*/  BSSY.RECONVERGENT B2, `(.L_x_4) ;  /* 0x0000019000027945 */ /* 0x000fe20003800200 */
[----:B------:R-:W-:Y:S01]  /*05b0*/  ISETP.NE.AND P2, PT, R8, 0x1, PT ;  /* 0x000000010800780c */ /* 0x000fe20003f45270 */
[----:B--2---:R-:W0:Y:S08]  /*05c0*/  F2I.TRUNC.NTZ R12, R16 ;  /* 0x00000010000c7305 */ /* 0x004e30000020f100 */
[----:B---3--:R-:W1:Y:S01]  /*05d0*/  F2I.TRUNC.NTZ R21, R14 ;  /* 0x0000000e00157305 */ /* 0x008e62000020f100 */
[----:B0-----:R-:W-:-:S04]  /*05e0*/  IMAD R12, R9, UR13, R12 ;  /* 0x0000000d090c7c24 */ /* 0x001fc8000f8e020c */
[----:B----4-:R-:W-:Y:S02]  /*05f0*/  IMAD.IADD R12, R12, 0x1, -R19 ;  /* 0x000000010c0c7824 */ /* 0x010fe400078e0a13 */
[----:B-1----:R-:W-:-:S03]  /*0600*/  IMAD R21, R4, UR13, R21 ;  /* 0x0000000d04157c24 */ /* 0x002fc6000f8e0215 */
[----:B------:R-:W-:Y:S02]  /*0610*/  I2FP.F32.S32 R12, R12 ;  /* 0x0000000c000c7245 */ /* 0x000fe40000201400 */
[----:B-----5:R-:W-:-:S03]  /*0620*/  IADD3 R21, PT, PT, R21, -R10, RZ ;  /* 0x8000000a15157210 */ /* 0x020fc60007ffe0ff */
[----:B------:R-:W-:Y:S01]  /*0630*/  FMUL R12, R12, R12 ;  /* 0x0000000c0c0c7220 */ /* 0x000fe20000400000 */
[----:B------:R-:W-:-:S05]  /*0640*/  I2FP.F32.S32 R21, R21 ;  /* 0x0000001500157245 */ /* 0x000fca0000201400 */
[----:B------:R-:W-:Y:S01]  /*0650*/  FFMA R14, R21, R21, R12 ;  /* 0x00000015150e7223 */ /* 0x000fe2000000000c */
[----:B------:R-:W-:-:S03]  /*0660*/  IADD3 R12, PT, PT, R2, 0x1, RZ ;  /* 0x00000001020c7810 */ /* 0x000fc60007ffe0ff */
[----:B------:R-:W-:Y:S01]  /*0670*/  VIADD R10, R14, 0xf3000000 ;  /* 0xf30000000e0a7836 */ /* 0x000fe20000000000 */
[----:B------:R0:W1:Y:S04]  /*0680*/  MUFU.RSQ R11, R14 ;  /* 0x0000000e000b7308 */ /* 0x0000680000001400 */
[----:B------:R-:W-:-:S13]  /*0690*/  ISETP.GT.U32.AND P0, PT, R10, 0x727fffff, PT ;  /* 0x727fffff0a00780c */ /* 0x000fda0003f04070 */
[----:B01----:R-:W-:Y:S05]  /*06a0*/  @!P0 BRA `(.L_x_5) ;  /* 0x0000000000108947 */ /* 0x003fea0003800000 */
[----:B------:R-:W-:-:S07]  /*06b0*/  MOV R16, 0x6d0 ;  /* 0x000006d000107802 */ /* 0x000fce0000000f00 */
[----:B------:R-:W-:Y:S05]  /*06c0*/  CALL.REL.NOINC `($__internal_0_$__cuda_sm20_sqrt_rn_f32_slowpath) ;  /* 0x0000001000347944 */ /* 0x000fea0003c00000 */
[----:B------:R-:W-:Y:S01]  /*06d0*/  IMAD.MOV.U32 R15, RZ, RZ, R23 ;  /* 0x000000ffff0f7224 */ /* 0x000fe200078e0017 */
[----:B------:R-:W-:Y:S06]  /*06e0*/  BRA `(.L_x_6) ;  /* 0x0000000000107947 */ /* 0x000fec0003800000 */
.L_x_5:
[----:B------:R-:W-:Y:S01]  /*06f0*/  FMUL.FTZ R15, R14, R11 ;  /* 0x0000000b0e0f7220 */ /* 0x000fe20000410000 */
[----:B------:R-:W-:-:S03]  /*0700*/  FMUL.FTZ R11, R11, 0.5 ;  /* 0x3f0000000b0b7820 */ /* 0x000fc60000410000 */
[----:B------:R-:W-:-:S04]  /*0710*/  FFMA R10, -R15, R15, R14 ;  /* 0x0000000f0f0a7223 */ /* 0x000fc8000000010e */
[----:B------:R-:W-:-:S07]  /*0720*/  FFMA R15, R10, R11, R15 ;  /* 0x0000000b0a0f7223 */ /* 0x000fce000000000f */
.L_x_6:
[----:B------:R-:W-:Y:S05]  /*0730*/  BSYNC.RECONVERGENT B2 ;  /* 0x0000000000027941 */ /* 0x000fea0003800200 */
.L_x_4:
[----:B------:R-:W0:Y:S01]  /*0740*/  LDC.64 R10, c[0x0][0x380] ;  /* 0x0000e000ff0a7b82 */ /* 0x000e220000000a00 */
[----:B------:R-:W1:Y:S02]  /*0750*/  LDCU UR13, c[0x0][0x388] ;  /* 0x00007100ff0d77ac */ /* 0x000e640008000800 */
[----:B-1----:R-:W-:-:S04]  /*0760*/  IMAD R17, R13, UR13, R2 ;  /* 0x0000000d0d117c24 */ /* 0x002fc8000f8e0202 */
[----:B0-----:R-:W-:-:S05]  /*0770*/  IMAD.WIDE R10, R17, 0x4, R10 ;  /* 0x00000004110a7825 */ /* 0x001fca00078e020a */
[----:B------:R0:W-:Y:S01]  /*0780*/  STG.E desc[UR14][R10.64], R15 ;  /* 0x0000000f0a007986 */ /* 0x0001e2000c10190e */
[----:B------:R-:W-:Y:S05]  /*0790*/  @!P2 BRA `(.L_x_3) ;  /* 0x000000040044a947 */ /* 0x000fea0003800000 */
[----:B------:R-:W-:Y:S01]  /*07a0*/  MOV R20, UR6 ;  /* 0x0000000600147c02 */ /* 0x000fe20008000f00 */
[----:B------:R-:W-:Y:S01]  /*07b0*/  IMAD.U32 R21, RZ, RZ, UR7 ;  /* 0x00000007ff157e24 */ /* 0x000fe2000f8e00ff */
[----:B------:R-:W-:Y:S01]  /*07c0*/  MOV R18, UR4 ;  /* 0x0000000400127c02 */ /* 0x000fe20008000f00 */
[----:B------:R-:W-:Y:S01]  /*07d0*/  IMAD.U32 R19, RZ, RZ, UR5 ;  /* 0x00000005ff137e24 */ /* 0x000fe2000f8e00ff */
[----:B------:R-:W-:Y:S01]  /*07e0*/  MOV R14, UR10 ;  /* 0x0000000a000e7c02 */ /* 0x000fe20008000f00 */
[----:B0-----:R-:W-:Y:S01]  /*07f0*/  IMAD.U32 R15, RZ, RZ, UR11 ;  /* 0x0000000bff0f7e24 */ /* 0x001fe2000f8e00ff */
[----:B------:R-:W2:Y:S01]  /*0800*/  LDG.E R20, desc[UR14][R20.64] ;  /* 0x0000000e14147981 */ /* 0x000ea2000c1e1900 */
[----:B------:R-:W-:Y:S01]  /*0810*/  MOV R16, UR8 ;  /* 0x0000000800107c02 */ /* 0x000fe20008000f00 */
[----:B------:R-:W-:Y:S01]  /*0820*/  IMAD.U32 R17, RZ, RZ, UR9 ;  /* 0x00000009ff117e24 */ /* 0x000fe2000f8e00ff */
[----:B------:R-:W0:Y:S01]  /*0830*/  LDCU UR13, c[0x0][0x38c] ;  /* 0x00007180ff0d77ac */ /* 0x000e220008000800 */
[----:B------:R-:W3:Y:S04]  /*0840*/  LDG.E R18, desc[UR14][R18.64] ;  /* 0x0000000e12127981 */ /* 0x000ee8000c1e1900 */
[----:B------:R-:W4:Y:S04]  /*0850*/  LDG.E R15, desc[UR14][R14.64] ;  /* 0x0000000e0e0f7981 */ /* 0x000f28000c1e1900 */
[----:B------:R-:W5:Y:S01]  /*0860*/  LDG.E R16, desc[UR14][R16.64] ;  /* 0x0000000e10107981 */ /* 0x000f62000c1e1900 */
[----:B------:R-:W-:Y:S01]  /*0870*/  BSSY.RECONVERGENT B2, `(.L_x_7) ;  /* 0x0000018000027945 */ /* 0x000fe20003800200 */
[----:B------:R-:W-:Y:S01]  /*0880*/  ISETP.NE.AND P2, PT, R8, 0x2, PT ;  /* 0x000000020800780c */ /* 0x000fe20003f45270 */
[----:B--2---:R-:W0:Y:S08]  /*0890*/  F2I.TRUNC.NTZ R22, R20 ;  /* 0x0000001400167305 */ /* 0x004e30000020f100 */
[----:B---3--:R-:W5:Y:S01]  /*08a0*/  F2I.TRUNC.NTZ R12, R18 ;  /* 0x00000012000c7305 */ /* 0x008f62000020f100 */
[----:B0-----:R-:W-:-:S05]  /*08b0*/  IMAD R22, R9, UR13, R22 ;  /* 0x0000000d09167c24 */ /* 0x001fca000f8e0216 */
[----:B----4-:R-:W-:Y:S02]  /*08c0*/  IADD3 R22, PT, PT, R22, -R15, RZ ;  /* 0x8000000f16167210 */ /* 0x010fe40007ffe0ff */
[----:B-----5:R-:W-:Y:S02]  /*08d0*/  IADD3 R12, PT, PT, -R16, R12, R7 ;  /* 0x0000000c100c7210 */ /* 0x020fe40007ffe107 */
[----:B------:R-:W-:Y:S02]  /*08e0*/  I2FP.F32.S32 R22, R22 ;  /* 0x0000001600167245 */ /* 0x000fe40000201400 */
[----:B------:R-:W-:-:S03]  /*08f0*/  I2FP.F32.S32 R12, R12 ;  /* 0x0000000c000c7245 */ /* 0x000fc60000201400 */
[----:B------:R-:W-:-:S04]  /*0900*/  FMUL R19, R22, R22 ;  /* 0x0000001616137220 */ /* 0x000fc80000400000 */
[----:B------:R-:W-:-:S04]  /*0910*/  FFMA R14, R12, R12, R19 ;  /* 0x0000000c0c0e7223 */ /* 0x000fc80000000013 */
[----:B------:R-:W-:Y:S01]  /*0920*/  VIADD R12, R14, 0xf3000000 ;  /* 0xf30000000e0c7836 */ /* 0x000fe20000000000 */
[----:B------:R0:W1:Y:S04]  /*0930*/  MUFU.RSQ R17, R14 ;  /* 0x0000000e00117308 */ /* 0x0000680000001400 */
[----:B------:R-:W-:Y:S02]  /*0940*/  ISETP.GT.U32.AND P0, PT, R12, 0x727fffff, PT ;  /* 0x727fffff0c00780c */ /* 0x000fe40003f04070 */
[----:B------:R-:W-:-:S11]  /*0950*/  IADD3 R12, PT, PT, R2, 0x2, RZ ;  /* 0x00000002020c7810 */ /* 0x000fd60007ffe0ff */
[----:B01----:R-:W-:Y:S05]  /*0960*/  @!P0 BRA `(.L_x_8) ;  /* 0x0000000000108947 */ /* 0x003fea0003800000 */
[----:B------:R-:W-:-:S07]  /*0970*/  MOV R16, 0x990 ;  /* 0x0000099000107802 */ /* 0x000fce0000000f00 */
[----:B------:R-:W-:Y:S05]  /*0980*/  CALL.REL.NOINC `($__internal_0_$__cuda_sm20_sqrt_rn_f32_slowpath) ;  /* 0x0000000c00847944 */ /* 0x000fea0003c00000 */
[----:B------:R-:W-:Y:S01]  /*0990*/  IMAD.MOV.U32 R15, RZ, RZ, R23 ;  /* 0x000000ffff0f7224 */ /* 0x000fe200078e0017 */
[----:B------:R-:W-:Y:S06]  /*09a0*/  BRA `(.L_x_9) ;  /* 0x0000000000107947 */ /* 0x000fec0003800000 */
.L_x_8:
[----:B------:R-:W-:Y:S01]  /*09b0*/  FMUL.FTZ R15, R14, R17 ;  /* 0x000000110e0f7220 */ /* 0x000fe20000410000 */
[----:B------:R-:W-:-:S03]  /*09c0*/  FMUL.FTZ R16, R17, 0.5 ;  /* 0x3f00000011107820 */ /* 0x000fc60000410000 */
[----:B------:R-:W-:-:S04]  /*09d0*/  FFMA R14, -R15, R15, R14 ;  /* 0x0000000f0f0e7223 */ /* 0x000fc8000000010e */
[----:B------:R-:W-:-:S07]  /*09e0*/  FFMA R15, R14, R16, R15 ;  /* 0x000000100e0f7223 */ /* 0x000fce000000000f */
.L_x_9:
[----:B------:R-:W-:Y:S05]  /*09f0*/  BSYNC.RECONVERGENT B2 ;  /* 0x0000000000027941 */ /* 0x000fea0003800200 */
.L_x_7:
[----:B------:R1:W-:Y:S01]  /*0a00*/  STG.E desc[UR14][R10.64+0x4], R15 ;  /* 0x0000040f0a007986 */ /* 0x0003e2000c10190e */
[----:B------:R-:W-:Y:S05]  /*0a10*/  @!P2 BRA `(.L_x_3) ;  /* 0x0000000000a4a947 */ /* 0x000fea0003800000 */
[----:B------:R-:W-:Y:S01]  /*0a20*/  MOV R20, UR6 ;  /* 0x0000000600147c02 */ /* 0x000fe20008000f00 */
[----:B------:R-:W-:Y:S01]  /*0a30*/  IMAD.U32 R21, RZ, RZ, UR7 ;  /* 0x00000007ff157e24 */ /* 0x000fe2000f8e00ff */
[----:B------:R-:W-:Y:S01]  /*0a40*/  MOV R18, UR4 ;  /* 0x0000000400127c02 */ /* 0x000fe20008000f00 */
[----:B------:R-:W-:Y:S01]  /*0a50*/  IMAD.U32 R19, RZ, RZ, UR5 ;  /* 0x00000005ff137e24 */ /* 0x000fe2000f8e00ff */
[----:B------:R-:W-:Y:S01]  /*0a60*/  MOV R14, UR10 ;  /* 0x0000000a000e7c02 */ /* 0x000fe20008000f00 */
[----:B-1----:R-:W-:Y:S01]  /*0a70*/  IMAD.U32 R15, RZ, RZ, UR11 ;  /* 0x0000000bff0f7e24 */ /* 0x002fe2000f8e00ff */
[----:B------:R-:W2:Y:S01]  /*0a80*/  LDG.E R20, desc[UR14][R20.64] ;  /* 0x0000000e14147981 */ /* 0x000ea2000c1e1900 */
[----:B------:R-:W-:Y:S01]  /*0a90*/  IMAD.U32 R17, RZ, RZ, UR9 ;  /* 0x00000009ff117e24 */ /* 0x000fe2000f8e00ff */
[----:B------:R-:W-:Y:S01]  /*0aa0*/  MOV R16, UR8 ;  /* 0x0000000800107c02 */ /* 0x000fe20008000f00 */
[----:B------:R-:W0:Y:S01]  /*0ab0*/  LDCU UR13, c[0x0][0x38c] ;  /* 0x00007180ff0d77ac */ /* 0x000e220008000800 */
[----:B------:R-:W3:Y:S04]  /*0ac0*/  LDG.E R18, desc[UR14][R18.64] ;  /* 0x0000000e12127981 */ /* 0x000ee8000c1e1900 */
[----:B------:R-:W4:Y:S04]  /*0ad0*/  LDG.E R15, desc[UR14][R14.64] ;  /* 0x0000000e0e0f7981 */ /* 0x000f28000c1e1900 */
[----:B------:R-:W5:Y:S01]  /*0ae0*/  LDG.E R17, desc[UR14][R16.64] ;  /* 0x0000000e10117981 */ /* 0x000f62000c1e1900 */
[----:B------:R-:W-:Y:S01]  /*0af0*/  IADD3 R23, PT, PT, R4, 0x2, RZ ;  /* 0x0000000204177810 */ /* 0x000fe20007ffe0ff */
[----:B------:R-:W-:Y:S01]  /*0b00*/  BSSY.RECONVERGENT B2, `(.L_x_10) ;  /* 0x0000018000027945 */ /* 0x000fe20003800200 */
        /* <DEDUP_REMOVED lines=9> */
[----:B------:R-:W-:-:S04]  /*0ba0*/  FFMA R16, R12, R12, R15 ;  /* 0x0000000c0c107223 */ /* 0x000fc8000000000f */
[----:B------:R-:W-:Y:S01]  /*0bb0*/  VIADD R12, R16, 0xf3000000 ;  /* 0xf3000000100c7836 */ /* 0x000fe20000000000 */
[----:B------:R0:W1:Y:S04]  /*0bc0*/  MUFU.RSQ R17, R16 ;  /* 0x0000001000117308 */ /* 0x0000680000001400 */
[----:B------:R-:W-:-:S13]  /*0bd0*/  ISETP.GT.U32.AND P0, PT, R12, 0x727fffff, PT ;  /* 0x727fffff0c00780c */ /* 0x000fda0003f04070 */
[----:B01----:R-:W-:Y:S05]  /*0be0*/  @!P0 BRA `(.L_x_11) ;  /* 0x0000000000148947 */ /* 0x003fea0003800000 */
[----:B------:R-:W-:Y:S02]  /*0bf0*/  MOV R14, R16 ;  /* 0x00000010000e7202 */ /* 0x000fe40000000f00 */
[----:B------:R-:W-:-:S07]  /*0c00*/  MOV R16, 0xc20 ;  /* 0x00000c2000107802 */ /* 0x000fce0000000f00 */
[----:B------:R-:W-:Y:S05]  /*0c10*/  CALL.REL.NOINC `($__internal_0_$__cuda_sm20_sqrt_rn_f32_slowpath) ;  /* 0x0000000800e07944 */ /* 0x000fea0003c00000 */
[----:B------:R-:W-:Y:S01]  /*0c20*/  MOV R15, R23 ;  /* 0x00000017000f7202 */ /* 0x000fe20000000f00 */
[----:B------:R-:W-:Y:S06]  /*0c30*/  BRA `(.L_x_12) ;  /* 0x0000000000107947 */ /* 0x000fec0003800000 */
.L_x_11:
[----:B------:R-:W-:Y:S01]  /*0c40*/  FMUL.FTZ R15, R16, R17 ;  /* 0x00000011100f7220 */ /* 0x000fe20000410000 */
[----:B------:R-:W-:-:S03]  /*0c50*/  FMUL.FTZ R14, R17, 0.5 ;  /* 0x3f000000110e7820 */ /* 0x000fc60000410000 */
[----:B------:R-:W-:-:S04]  /*0c60*/  FFMA R12, -R15, R15, R16 ;  /* 0x0000000f0f0c7223 */ /* 0x000fc80000000110 */
[----:B------:R-:W-:-:S07]  /*0c70*/  FFMA R15, R12, R14, R15 ;  /* 0x0000000e0c0f7223 */ /* 0x000fce000000000f */
.L_x_12:
[----:B------:R-:W-:Y:S05]  /*0c80*/  BSYNC.RECONVERGENT B2 ;  /* 0x0000000000027941 */ /* 0x000fea0003800200 */
.L_x_10:
[----:B------:R2:W-:Y:S01]  /*0c90*/  STG.E desc[UR14][R10.64+0x8], R15 ;  /* 0x0000080f0a007986 */ /* 0x0005e2000c10190e */
[----:B------:R-:W-:-:S07]  /*0ca0*/  VIADD R12, R2, 0x3 ;  /* 0x00000003020c7836 */ /* 0x000fce0000000000 */
.L_x_3:
[----:B------:R-:W-:Y:S05]  /*0cb0*/  BSYNC.RECONVERGENT B1 ;  /* 0x0000000000017941 */ /* 0x000fea0003800200 */
.L_x_2:
[----:B012---:R-:W-:-:S04]  /*0cc0*/  IADD3 R10, PT, PT, -R5, R2, RZ ;  /* 0x00000002050a7210 */ /* 0x007fc80007ffe1ff */
[----:B------:R-:W-:-:S13]  /*0cd0*/  ISETP.GT.U32.AND P0, PT, R10, -0x4, PT ;  /* 0xfffffffc0a00780c */ /* 0x000fda0003f04070 */
[----:B------:R-:W-:Y:S05]  /*0ce0*/  @P0 BRA `(.L_x_1) ;  /* 0x0000000800980947 */ /* 0x000fea0003800000 */
[----:B------:R-:W0:Y:S01]  /*0cf0*/  LDC.64 R14, c[0x0][0x388] ;  /* 0x0000e200ff0e7b82 */ /* 0x000e220000000a00 */
[CC--:B------:R-:W-:Y:S01]  /*0d00*/  IADD3 R10, PT, PT, -R3.reuse, R12.reuse, RZ ;  /* 0x0000000c030a7210 */ /* 0x0c0fe20007ffe1ff */
[----:B------:R-:W-:Y:S01]  /*0d10*/  HFMA2 R21, -RZ, RZ, 0, 0 ;  /* 0x00000000ff157431 */ /* 0x000fe200000001ff */
[----:B------:R-:W-:Y:S02]  /*0d20*/  IADD3 R19, PT, PT, -R3, 0x2, RZ ;  /* 0x0000000203137810 */ /* 0x000fe40007ffe1ff */
[----:B------:R-:W-:Y:S01]  /*0d30*/  IADD3 R20, PT, PT, -R5, R12, RZ ;  /* 0x0000000c05147210 */ /* 0x000fe20007ffe1ff */
[----:B------:R-:W-:Y:S02]  /*0d40*/  VIADD R22, R10, 0x3 ;  /* 0x000000030a167836 */ /* 0x000fe40000000000 */
[--C-:B------:R-:W-:Y:S02]  /*0d50*/  IMAD.IADD R19, R19, 0x1, R12.reuse ;  /* 0x0000000113137824 */ /* 0x100fe400078e020c */
[----:B0-----:R-:W-:-:S02]  /*0d60*/  IMAD R11, R13, R14, R12 ;  /* 0x0000000e0d0b7224 */ /* 0x001fc400078e020c */
[----:B------:R-:W-:-:S07]  /*0d70*/  IMAD R18, R10, R15, R15 ;  /* 0x0000000f0a127224 */ /* 0x000fce00078e020f */
.L_x_25:
[----:B------:R-:W-:Y:S02]  /*0d80*/  MOV R16, UR6 ;  /* 0x0000000600107c02 */ /* 0x000fe40008000f00 */
[----:B------:R-:W-:Y:S01]  /*0d90*/  MOV R17, UR7 ;  /* 0x0000000700117c02 */ /* 0x000fe20008000f00 */
[----:B------:R-:W-:-:S04]  /*0da0*/  IMAD.U32 R24, RZ, RZ, UR4 ;  /* 0x00000004ff187e24 */ /* 0x000fc8000f8e00ff */
[----:B------:R-:W2:Y:S01]  /*0db0*/  LDG.E R16, desc[UR14][R16.64] ;  /* 0x0000000e10107981 */ /* 0x000ea2000c1e1900 */
[----:B------:R-:W-:Y:S01]  /*0dc0*/  MOV R25, UR5 ;  /* 0x0000000500197c02 */ /* 0x000fe20008000f00 */
[----:B------:R-:W-:-:S04]  /*0dd0*/  IMAD.U32 R13, RZ, RZ, UR11 ;  /* 0x0000000bff0d7e24 */ /* 0x000fc8000f8e00ff */
[----:B------:R-:W3:Y:S01]  /*0de0*/  LDG.E R24, desc[UR14][R24.64] ;  /* 0x0000000e18187981 */ /* 0x000ee2000c1e1900 */
[----:B------:R-:W-:Y:S02]  /*0df0*/  MOV R12, UR10 ;  /* 0x0000000a000c7c02 */ /* 0x000fe40008000f00 */
[----:B------:R-:W-:Y:S02]  /*0e00*/  MOV R14, UR8 ;  /* 0x00000008000e7c02 */ /* 0x000fe40008000f00 */
[----:B------:R-:W-:Y:S01]  /*0e10*/  MOV R15, UR9 ;  /* 0x00000009000f7c02 */ /* 0x000fe20008000f00 */
[----:B------:R-:W4:Y:S04]  /*0e20*/  LDG.E R13, desc[UR14][R12.64] ;  /* 0x0000000e0c0d7981 */ /* 0x000f28000c1e1900 */
[----:B------:R-:W5:Y:S01]  /*0e30*/  LDG.E R14, desc[UR14][R14.64] ;  /* 0x0000000e0e0e7981 */ /* 0x000f62000c1e1900 */
[----:B------:R-:W-:Y:S01]  /*0e40*/  IMAD R27, R10, UR16, R21 ;  /* 0x000000100a1b7c24 */ /* 0x000fe2000f8e0215 */
[----:B------:R-:W-:Y:S01]  /*0e50*/  IADD3 R20, PT, PT, R20, 0x4, RZ ;  /* 0x0000000414147810 */ /* 0x000fe20007ffe0ff */
[----:B------:R-:W-:Y:S03]  /*0e60*/  BSSY.RECONVERGENT B1, `(.L_x_13) ;  /* 0x0000017000017945 */ /* 0x000fe60003800200 */
[----:B------:R-:W-:Y:S01]  /*0e70*/  ISETP.NE.AND P0, PT, R20, RZ, PT ;  /* 0x000000ff1400720c */ /* 0x000fe20003f05270 */
[----:B--2---:R-:W0:Y:S08]  /*0e80*/  F2I.TRUNC.NTZ R26, R16 ;  /* 0x00000010001a7305 */ /* 0x004e30000020f100 */
[----:B---3--:R-:W5:Y:S01]  /*0e90*/  F2I.TRUNC.NTZ R23, R24 ;  /* 0x0000001800177305 */ /* 0x008f62000020f100 */
[----:B0-----:R-:W-:-:S04]  /*0ea0*/  IMAD R26, R9, UR16, R26 ;  /* 0x00000010091a7c24 */ /* 0x001fc8000f8e021a */
[----:B----4-:R-:W-:Y:S01]  /*0eb0*/  IMAD.IADD R26, R26, 0x1, -R13 ;  /* 0x000000011a1a7824 */ /* 0x010fe200078e0a0d */
[----:B-----5:R-:W-:-:S04]  /*0ec0*/  IADD3 R23, PT, PT, R27, R23, -R14 ;  /* 0x000000171b177210 */ /* 0x020fc80007ffe80e */
[----:B------:R-:W-:Y:S02]  /*0ed0*/  I2FP.F32.S32 R26, R26 ;  /* 0x0000001a001a7245 */ /* 0x000fe40000201400 */
[----:B------:R-:W-:-:S03]  /*0ee0*/  I2FP.F32.S32 R23, R23 ;  /* 0x0000001700177245 */ /* 0x000fc60000201400 */
[----:B------:R-:W-:-:S04]  /*0ef0*/  FMUL R26, R26, R26 ;  /* 0x0000001a1a1a7220 */ /* 0x000fc80000400000 */
[----:B------:R-:W-:-:S04]  /*0f00*/  FFMA R26, R23, R23, R26 ;  /* 0x00000017171a7223 */ /* 0x000fc8000000001a */
[----:B------:R0:W1:Y:S01]  /*0f10*/  MUFU.RSQ R13, R26 ;  /* 0x0000001a000d7308 */ /* 0x0000620000001400 */
[----:B------:R-:W-:-:S04]  /*0f20*/  IADD3 R12, PT, PT, R26, -0xd000000, RZ ;  /* 0xf30000001a0c7810 */ /* 0x000fc80007ffe0ff */
[----:B------:R-:W-:-:S13]  /*0f30*/  ISETP.GT.U32.AND P1, PT, R12, 0x727fffff, PT ;  /* 0x727fffff0c00780c */ /* 0x000fda0003f24070 */
[----:B01----:R-:W-:Y:S05]  /*0f40*/  @!P1 BRA `(.L_x_14) ;  /* 0x0000000000109947 */ /* 0x003fea0003800000 */
[----:B------:R-:W-:Y:S01]  /*0f50*/  IMAD.MOV.U32 R14, RZ, RZ, R26 ;  /* 0x000000ffff0e7224 */ /* 0x000fe200078e001a */
[----:B------:R-:W-:-:S07]  /*0f60*/  MOV R16, 0xf80 ;  /* 0x00000f8000107802 */ /* 0x000fce0000000f00 */
[----:B------:R-:W-:Y:S05]  /*0f70*/  CALL.REL.NOINC `($__internal_0_$__cuda_sm20_sqrt_rn_f32_slowpath) ;  /* 0x0000000800087944 */ /* 0x000fea0003c00000 */
[----:B------:R-:W-:Y:S05]  /*0f80*/  BRA `(.L_x_15) ;  /* 0x0000000000107947 */ /* 0x000fea0003800000 */
.L_x_14:
[----:B------:R-:W-:Y:S01]  /*0f90*/  FMUL.FTZ R23, R26, R13 ;  /* 0x0000000d1a177220 */ /* 0x000fe20000410000 */
[----:B------:R-:W-:-:S03]  /*0fa0*/  FMUL.FTZ R13, R13, 0.5 ;  /* 0x3f0000000d0d7820 */ /* 0x000fc60000410000 */
[----:B------:R-:W-:-:S04]  /*0fb0*/  FFMA R12, -R23, R23, R26 ;  /* 0x00000017170c7223 */ /* 0x000fc8000000011a */
[----:B------:R-:W-:-:S07]  /*0fc0*/  FFMA R23, R12, R13, R23 ;  /* 0x0000000d0c177223 */ /* 0x000fce0000000017 */
.L_x_15:
[----:B------:R-:W-:Y:S05]  /*0fd0*/  BSYNC.RECONVERGENT B1 ;  /* 0x0000000000017941 */ /* 0x000fea0003800200 */
.L_x_13:
[----:B------:R-:W0:Y:S01]  /*0fe0*/  LDC.64 R12, c[0x0][0x380] ;  /* 0x0000e000ff0c7b82 */ /* 0x000e220000000a00 */
[----:B------:R-:W-:Y:S01]  /*0ff0*/  MOV R24, UR6 ;  /* 0x0000000600187c02 */ /* 0x000fe20008000f00 */
[----:B------:R-:W-:Y:S01]  /*1000*/  IMAD.U32 R26, RZ, RZ, UR4 ;  /* 0x00000004ff1a7e24 */ /* 0x000fe2000f8e00ff */
[----:B------:R-:W-:Y:S02]  /*1010*/  MOV R25, UR7 ;  /* 0x0000000700197c02 */ /* 0x000fe40008000f00 */
[----:B------:R-:W-:Y:S01]  /*1020*/  MOV R27, UR5 ;  /* 0x00000005001b7c02 */ /* 0x000fe20008000f00 */
[----:B0-----:R-:W-:-:S05]  /*1030*/  IMAD.WIDE R12, R11, 0x4, R12 ;  /* 0x000000040b0c7825 */ /* 0x001fca00078e020c */
[----:B------:R0:W-:Y:S04]  /*1040*/  STG.E desc[UR14][R12.64], R23 ;  /* 0x000000170c007986 */ /* 0x0001e8000c10190e */
[----:B------:R-:W2:Y:S04]  /*1050*/  LDG.E R24, desc[UR14][R24.64] ;  /* 0x0000000e18187981 */ /* 0x000ea8000c1e1900 */
[----:B------:R-:W3:Y:S01]  /*1060*/  LDG.E R26, desc[UR14][R26.64] ;  /* 0x0000000e1a1a7981 */ /* 0x000ee2000c1e1900 */
[----:B------:R-:W-:Y:S01]  /*1070*/  IMAD.U32 R17, RZ, RZ, UR9 ;  /* 0x00000009ff117e24 */ /* 0x000fe2000f8e00ff */
[----:B------:R-:W-:-:S02]  /*1080*/  MOV R16, UR8 ;  /* 0x0000000800107c02 */ /* 0x000fc40008000f00 */
[----:B------:R-:W-:Y:S02]  /*1090*/  MOV R14, UR10 ;  /* 0x0000000a000e7c02 */ /* 0x000fe40008000f00 */
[----:B------:R-:W-:Y:S01]  /*10a0*/  MOV R15, UR11 ;  /* 0x0000000b000f7c02 */ /* 0x000fe20008000f00 */
[----:B------:R-:W4:Y:S04]  /*10b0*/  LDG.E R17, desc[UR14][R16.64] ;  /* 0x0000000e10117981 */ /* 0x000f28000c1e1900 */
[----:B------:R-:W5:Y:S01]  /*10c0*/  LDG.E R14, desc[UR14][R14.64] ;  /* 0x0000000e0e0e7981 */ /* 0x000f62000c1e1900 */
[----:B------:R-:W-:Y:S01]  /*10d0*/  BSSY.RECONVERGENT B1, `(.L_x_16) ;  /* 0x0000017000017945 */ /* 0x000fe20003800200 */
[----:B--2---:R-:W1:Y:S08]  /*10e0*/  F2I.TRUNC.NTZ R29, R24 ;  /* 0x00000018001d7305 */ /* 0x004e70000020f100 */
[----:B---3--:R-:W4:Y:S01]  /*10f0*/  F2I.TRUNC.NTZ R28, R26 ;  /* 0x0000001a001c7305 */ /* 0x008f22000020f100 */
[----:B-1----:R-:W-:-:S05]  /*1100*/  IMAD R29, R9, UR16, R29 ;  /* 0x00000010091d7c24 */ /* 0x002fca000f8e021d */
[----:B-----5:R-:W-:Y:S01]  /*1110*/  IADD3 R29, PT, PT, R29, -R14, RZ ;  /* 0x8000000e1d1d7210 */ /* 0x020fe20007ffe0ff */
[----:B----4-:R-:W-:-:S03]  /*1120*/  IMAD.IADD R28, R28, 0x1, -R17 ;  /* 0x000000011c1c7824 */ /* 0x010fc600078e0a11 */
[----:B------:R-:W-:Y:S02]  /*1130*/  I2FP.F32.S32 R29, R29 ;  /* 0x0000001d001d7245 */ /* 0x000fe40000201400 */
[----:B------:R-:W-:-:S03]  /*1140*/  IADD3 R28, PT, PT, R28, R18, R21 ;  /* 0x000000121c1c7210 */ /* 0x000fc60007ffe015 */
[----:B------:R-:W-:Y:S01]  /*1150*/  FMUL R29, R29, R29 ;  /* 0x0000001d1d1d7220 */ /* 0x000fe20000400000 */
[----:B------:R-:W-:-:S05]  /*1160*/  I2FP.F32.S32 R28, R28 ;  /* 0x0000001c001c7245 */ /* 0x000fca0000201400 */
        /* <DEDUP_REMOVED lines=9> */
.L_x_17:
[----:B------:R-:W-:Y:S01]  /*1200*/  FMUL.FTZ R23, R28, R15 ;  /* 0x0000000f1c177220 */ /* 0x000fe20000410000 */
[----:B------:R-:W-:-:S03]  /*1210*/  FMUL.FTZ R15, R15, 0.5 ;  /* 0x3f0000000f0f7820 */ /* 0x000fc60000410000 */
[----:B------:R-:W-:-:S04]  /*1220*/  FFMA R14, -R23, R23, R28 ;  /* 0x00000017170e7223 */ /* 0x000fc8000000011c */
[----:B------:R-:W-:-:S07]  /*1230*/  FFMA R23, R14, R15, R23 ;  /* 0x0000000f0e177223 */ /* 0x000fce0000000017 */
.L_x_18:
[----:B------:R-:W-:Y:S05]  /*1240*/  BSYNC.RECONVERGENT B1 ;  /* 0x0000000000017941 */ /* 0x000fea0003800200 */
.L_x_16:
[----:B------:R-:W-:Y:S01]  /*1250*/  MOV R24, UR6 ;  /* 0x0000000600187c02 */ /* 0x000fe20008000f00 */
[----:B------:R0:W-:Y:S01]  /*1260*/  STG.E desc[UR14][R12.64+0x4], R23 ;  /* 0x000004170c007986 */ /* 0x0001e2000c10190e */
[----:B------:R-:W-:Y:S01]  /*1270*/  MOV R25, UR7 ;  /* 0x0000000700197c02 */ /* 0x000fe20008000f00 */
[----:B------:R-:W-:-:S04]  /*1280*/  IMAD.U32 R26, RZ, RZ, UR4 ;  /* 0x00000004ff1a7e24 */ /* 0x000fc8000f8e00ff */
[----:B------:R-:W2:Y:S01]  /*1290*/  LDG.E R24, desc[UR14][R24.64] ;  /* 0x0000000e18187981 */ /* 0x000ea2000c1e1900 */
[----:B------:R-:W-:-:S05]  /*12a0*/  MOV R27, UR5 ;  /* 0x00000005001b7c02 */ /* 0x000fca0008000f00 */
[----:B------:R-:W3:Y:S01]  /*12b0*/  LDG.E R26, desc[UR14][R26.64] ;  /* 0x0000000e1a1a7981 */ /* 0x000ee2000c1e1900 */
[----:B------:R-:W-:Y:S01]  /*12c0*/  MOV R14, UR10 ;  /* 0x0000000a000e7c02 */ /* 0x000fe20008000f00 */
[----:B------:R-:W-:Y:S01]  /*12d0*/  IMAD.U32 R15, RZ, RZ, UR11 ;  /* 0x0000000bff0f7e24 */ /* 0x000fe2000f8e00ff */
[----:B------:R-:W-:Y:S02]  /*12e0*/  MOV R17, UR9 ;  /* 0x0000000900117c02 */ /* 0x000fe40008000f00 */
[----:B------:R-:W-:Y:S02]  /*12f0*/  MOV R16, UR8 ;  /* 0x0000000800107c02 */ /* 0x000fe40008000f00 */
[----:B------:R-:W4:Y:S04]  /*1300*/  LDG.E R14, desc[UR14][R14.64] ;  /* 0x0000000e0e0e7981 */ /* 0x000f28000c1e1900 */
[----:B------:R-:W5:Y:S01]  /*1310*/  LDG.E R17, desc[UR14][R16.64] ;  /* 0x0000000e10117981 */ /* 0x000f62000c1e1900 */
[----:B0-----:R-:W-:Y:S01]  /*1320*/  IMAD R23, R19, UR16, R21 ;  /* 0x0000001013177c24 */ /* 0x001fe2000f8e0215 */
[----:B------:R-:W-:Y:S01]  /*1330*/  BSSY.RECONVERGENT B1, `(.L_x_19) ;  /* 0x0000016000017945 */ /* 0x000fe20003800200 */
        /* <DEDUP_REMOVED lines=13> */
[----:B------:R-:W-:Y:S02]  /*1410*/  MOV R14, R28 ;  /* 0x0000001c000e7202 */ /* 0x000fe40000000f00 */
[----:B------:R-:W-:-:S07]  /*1420*/  MOV R16, 0x1440 ;  /* 0x0000144000107802 */ /* 0x000fce0000000f00 */
[----:B------:R-:W-:Y:S05]  /*1430*/  CALL.REL.NOINC `($__internal_0_$__cuda_sm20_sqrt_rn_f32_slowpath) ;  /* 0x0000000000d87944 */ /* 0x000fea0003c00000 */
[----:B------:R-:W-:Y:S05]  /*1440*/  BRA `(.L_x_21) ;  /* 0x0000000000107947 */ /* 0x000fea0003800000 */
.L_x_20:
[----:B------:R-:W-:Y:S01]  /*1450*/  FMUL.FTZ R23, R28, R15 ;  /* 0x0000000f1c177220 */ /* 0x000fe20000410000 */
[----:B------:R-:W-:-:S03]  /*1460*/  FMUL.FTZ R15, R15, 0.5 ;  /* 0x3f0000000f0f7820 */ /* 0x000fc60000410000 */
[----:B------:R-:W-:-:S04]  /*1470*/  FFMA R14, -R23, R23, R28 ;  /* 0x00000017170e7223 */ /* 0x000fc8000000011c */
[----:B------:R-:W-:-:S07]  /*1480*/  FFMA R23, R14, R15, R23 ;  /* 0x0000000f0e177223 */ /* 0x000fce0000000017 */
.L_x_21:
[----:B------:R-:W-:Y:S05]  /*1490*/  BSYNC.RECONVERGENT B1 ;  /* 0x0000000000017941 */ /* 0x000fea0003800200 */
.L_x_19:
[----:B------:R-:W-:Y:S01]  /*14a0*/  IMAD.U32 R24, RZ, RZ, UR6 ;  /* 0x00000006ff187e24 */ /* 0x000fe2000f8e00ff */
[----:B------:R-:W-:Y:S01]  /*14b0*/  MOV R25, UR7 ;  /* 0x0000000700197c02 */ /* 0x000fe20008000f00 */
[----:B------:R0:W-:Y:S01]  /*14c0*/  STG.E desc[UR14][R12.64+0x8], R23 ;  /* 0x000008170c007986 */ /* 0x0001e2000c10190e */
[----:B------:R-:W-:-:S03]  /*14d0*/  MOV R26, UR4 ;  /* 0x00000004001a7c02 */ /* 0x000fc60008000f00 */
[----:B------:R-:W2:Y:S01]  /*14e0*/  LDG.E R24, desc[UR14][R24.64] ;  /* 0x0000000e18187981 */ /* 0x000ea2000c1e1900 */
[----:B------:R-:W-:-:S05]  /*14f0*/  IMAD.U32 R27, RZ, RZ, UR5 ;  /* 0x00000005ff1b7e24 */ /* 0x000fca000f8e00ff */
[----:B------:R-:W3:Y:S01]  /*1500*/  LDG.E R26, desc[UR14][R26.64] ;  /* 0x0000000e1a1a7981 */ /* 0x000ee2000c1e1900 */
[----:B------:R-:W-:Y:S01]  /*1510*/  MOV R14, UR10 ;  /* 0x0000000a000e7c02 */ /* 0x000fe20008000f00 */
[----:B------:R-:W-:Y:S01]  /*1520*/  IMAD.U32 R16, RZ, RZ, UR8 ;  /* 0x00000008ff107e24 */ /* 0x000fe2000f8e00ff */
[----:B------:R-:W-:Y:S02]  /*1530*/  MOV R15, UR11 ;  /* 0x0000000b000f7c02 */ /* 0x000fe40008000f00 */
[----:B------:R-:W-:-:S03]  /*1540*/  MOV R17, UR9 ;  /* 0x0000000900117c02 */ /* 0x000fc60008000f00 */
[----:B------:R-:W4:Y:S04]  /*1550*/  LDG.E R14, desc[UR14][R14.64] ;  /* 0x0000000e0e0e7981 */ /* 0x000f28000c1e1900 */
[----:B------:R-:W5:Y:S01]  /*1560*/  LDG.E R17, desc[UR14][R16.64] ;  /* 0x0000000e10117981 */ /* 0x000f62000c1e1900 */
[----:B0-----:R-:W-:Y:S01]  /*1570*/  IMAD R23, R22, UR16, R21 ;  /* 0x0000001016177c24 */ /* 0x001fe2000f8e0215 */
[----:B------:R-:W-:Y:S01]  /*1580*/  BSSY.RECONVERGENT B1, `(.L_x_22) ;  /* 0x0000017000017945 */ /* 0x000fe20003800200 */
[----:B--2---:R-:W0:Y:S08]  /*1590*/  F2I.TRUNC.NTZ R29, R24 ;  /* 0x00000018001d7305 */ /* 0x004e30000020f100 */
[----:B---3--:R-:W5:Y:S01]  /*15a0*/  F2I.TRUNC.NTZ R28, R26 ;  /* 0x0000001a001c7305 */ /* 0x008f62000020f100 */
[----:B0-----:R-:W-:-:S05]  /*15b0*/  IMAD R29, R9, UR16, R29 ;  /* 0x00000010091d7c24 */ /* 0x001fca000f8e021d */
[----:B----4-:R-:W-:Y:S02]  /*15c0*/  IADD3 R29, PT, PT, R29, -R14, RZ ;  /* 0x8000000e1d1d7210 */ /* 0x010fe40007ffe0ff */
[----:B-----5:R-:W-:Y:S02]  /*15d0*/  IADD3 R23, PT, PT, R23, R28, -R17 ;  /* 0x0000001c17177210 */ /* 0x020fe40007ffe811 */
[----:B------:R-:W-:Y:S02]  /*15e0*/  I2FP.F32.S32 R29, R29 ;  /* 0x0000001d001d7245 */ /* 0x000fe40000201400 */
[----:B------:R-:W-:-:S03]  /*15f0*/  I2FP.F32.S32 R23, R23 ;  /* 0x0000001700177245 */ /* 0x000fc60000201400 */
[----:B------:R-:W-:-:S04]  /*1600*/  FMUL R28, R29, R29 ;  /* 0x0000001d1d1c7220 */ /* 0x000fc80000400000 */
        /* <DEDUP_REMOVED lines=10> */
.L_x_23:
[----:B------:R-:W-:Y:S01]  /*16b0*/  FMUL.FTZ R15, R28, R17 ;  /* 0x000000111c0f7220 */ /* 0x000fe20000410000 */
[----:B------:R-:W-:-:S03]  /*16c0*/  FMUL.FTZ R16, R17, 0.5 ;  /* 0x3f00000011107820 */ /* 0x000fc60000410000 */
[----:B------:R-:W-:-:S04]  /*16d0*/  FFMA R14, -R15, R15, R28 ;  /* 0x0000000f0f0e7223 */ /* 0x000fc8000000011c */
[----:B------:R-:W-:-:S07]  /*16e0*/  FFMA R15, R14, R16, R15 ;  /* 0x000000100e0f7223 */ /* 0x000fce000000000f */
.L_x_24:
[----:B------:R-:W-:Y:S05]  /*16f0*/  BSYNC.RECONVERGENT B1 ;  /* 0x0000000000017941 */ /* 0x000fea0003800200 */
.L_x_22:
[----:B------:R-:W0:Y:S01]  /*1700*/  LDC R14, c[0x0][0x38c] ;  /* 0x0000e300ff0e7b82 */ /* 0x000e220000000800 */
[----:B------:R1:W-:Y:S01]  /*1710*/  STG.E desc[UR14][R12.64+0xc], R15 ;  /* 0x00000c0f0c007986 */ /* 0x0003e2000c10190e */
[----:B------:R-:W-:Y:S01]  /*1720*/  VIADD R11, R11, 0x4 ;  /* 0x000000040b0b7836 */ /* 0x000fe20000000000 */
[----:B0-----:R-:W-:Y:S01]  /*1730*/  LEA R21, R14, R21, 0x2 ;  /* 0x000000150e157211 */ /* 0x001fe200078e10ff */
[----:B-1----:R-:W-:Y:S06]  /*1740*/  @P0 BRA `(.L_x_25) ;  /* 0xfffffff4008c0947 */ /* 0x002fec000383ffff */
.L_x_1:
[----:B------:R-:W-:Y:S05]  /*1750*/  BSYNC.RECONVERGENT B0 ;  /* 0x0000000000007941 */ /* 0x000fea0003800200 */
.L_x_0:
[----:B------:R-:W-:-:S04]  /*1760*/  IADD3 R6, PT, PT, R6, 0x1, RZ ;  /* 0x0000000106067810 */ /* 0x000fc80007ffe0ff */
[----:B------:R-:W-:-:S13]  /*1770*/  ISETP.NE.AND P0, PT, R6, R0, PT ;  /* 0x000000000600720c */ /* 0x000fda0003f05270 */
[----:B------:R-:W-:Y:S05]  /*1780*/  @P0 BRA `(.L_x_26) ;  /* 0xffffffec00240947 */ /* 0x000fea000383ffff */
[----:B------:R-:W-:Y:S05]  /*1790*/  EXIT ;  /* 0x000000000000794d */ /* 0x000fea0003800000 */
        .weak           $__internal_0_$__cuda_sm20_sqrt_rn_f32_slowpath
        .type           $__internal_0_$__cuda_sm20_sqrt_rn_f32_slowpath,@function
        .size           $__internal_0_$__cuda_sm20_sqrt_rn_f32_slowpath,(.L_x_29 - $__internal_0_$__cuda_sm20_sqrt_rn_f32_slowpath)
$__internal_0_$__cuda_sm20_sqrt_rn_f32_slowpath:
[----:B------:R-:W-:-:S13]  /*17a0*/  LOP3.LUT P1, RZ, R14, 0x7fffffff, RZ, 0xc0, !PT ;  /* 0x7fffffff0eff7812 */ /* 0x000fda000782c0ff */
[----:B------:R-:W-:Y:S01]  /*17b0*/  @!P1 IMAD.MOV.U32 R17, RZ, RZ, R14 ;  /* 0x000000ffff119224 */ /* 0x000fe200078e000e */
[----:B------:R-:W-:Y:S06]  /*17c0*/  @!P1 BRA `(.L_x_27) ;  /* 0x0000000000409947 */ /* 0x000fec0003800000 */
[----:B------:R-:W-:-:S13]  /*17d0*/  FSETP.GEU.FTZ.AND P1, PT, R14, RZ, PT ;  /* 0x000000ff0e00720b */ /* 0x000fda0003f3e000 */
[----:B------:R-:W-:Y:S01]  /*17e0*/  @!P1 MOV R17, 0x7fffffff ;  /* 0x7fffffff00119802 */ /* 0x000fe20000000f00 */
[----:B------:R-:W-:Y:S06]  /*17f0*/  @!P1 BRA `(.L_x_27) ;  /* 0x0000000000349947 */ /* 0x000fec0003800000 */
[----:B------:R-:W-:-:S13]  /*1800*/  FSETP.GTU.FTZ.AND P1, PT, |R14|, +INF , PT ;  /* 0x7f8000000e00780b */ /* 0x000fda0003f3c200 */
[----:B------:R-:W-:Y:S01]  /*1810*/  @P1 FADD.FTZ R17, R14, 1 ;  /* 0x3f8000000e111421 */ /* 0x000fe20000010000 */
[----:B------:R-:W-:Y:S06]  /*1820*/  @P1 BRA `(.L_x_27) ;  /* 0x0000000000281947 */ /* 0x000fec0003800000 */
[----:B------:R-:W-:-:S13]  /*1830*/  FSETP.NEU.FTZ.AND P1, PT, |R14|, +INF , PT ;  /* 0x7f8000000e00780b */ /* 0x000fda0003f3d200 */
[----:B------:R-:W-:-:S04]  /*1840*/  @P1 FFMA R26, R14, 1.84467440737095516160e+19, RZ ;  /* 0x5f8000000e1a1823 */ /* 0x000fc800000000ff */
[----:B------:R-:W0:Y:S02]  /*1850*/  @P1 MUFU.RSQ R17, R26 ;  /* 0x0000001a00111308 */ /* 0x000e240000001400 */
[----:B0-----:R-:W-:Y:S01]  /*1860*/  @P1 FMUL.FTZ R15, R26, R17 ;  /* 0x000000111a0f1220 */ /* 0x001fe20000410000 */
[----:B------:R-:W-:Y:S01]  /*1870*/  @P1 FMUL.FTZ R24, R17, 0.5 ;  /* 0x3f00000011181820 */ /* 0x000fe20000410000 */
[----:B------:R-:W-:Y:S02]  /*1880*/  @!P1 MOV R17, R14 ;  /* 0x0000000e00119202 */ /* 0x000fe40000000f00 */
[----:B------:R-:W-:-:S04]  /*1890*/  @P1 FADD.FTZ R23, -R15, -RZ ;  /* 0x800000ff0f171221 */ /* 0x000fc80000010100 */
[----:B------:R-:W-:-:S04]  /*18a0*/  @P1 FFMA R28, R15, R23, R26 ;  /* 0x000000170f1c1223 */ /* 0x000fc8000000001a */
[----:B------:R-:W-:-:S04]  /*18b0*/  @P1 FFMA R24, R28, R24, R15 ;  /* 0x000000181c181223 */ /* 0x000fc8000000000f */
[----:B------:R-:W-:-:S07]  /*18c0*/  @P1 FMUL.FTZ R17, R24, 2.3283064365386962891e-10 ;  /* 0x2f80000018111820 */ /* 0x000fce0000410000 */
.L_x_27:
[----:B------:R-:W-:Y:S01]  /*18d0*/  HFMA2 R15, -RZ, RZ, 0, 0 ;  /* 0x00000000ff0f7431 */ /* 0x000fe200000001ff */
[----:B------:R-:W-:Y:S01]  /*18e0*/  MOV R14, R16 ;  /* 0x00000010000e7202 */ /* 0x000fe20000000f00 */
[----:B------:R-:W-:-:S03]  /*18f0*/  IMAD.MOV.U32 R23, RZ, RZ, R17 ;  /* 0x000000ffff177224 */ /* 0x000fc600078e0011 */
[----:B------:R-:W-:Y:S05]  /*1900*/  RET.REL.NODEC R14 `(_Z11countFieldsPfiiS_S_PiS0_) ;  /* 0xffffffe40ebc7950 */ /* 0x000fea0003c3ffff */
.L_x_28:
[----:B------:R-:W-:-:S00]  /*1910*/  BRA `(.L_x_28) ;  /* 0xfffffffc00fc7947 */ /* 0x000fc0000383ffff */
[----:B------:R-:W-:-:S00]  /*1920*/  NOP ;  /* 0x0000000000007918 */ /* 0x000fc00000000000 */
        /* <DEDUP_REMOVED lines=13> */
.L_x_29:


//--------------------- .nv.shared.reserved.0     --------------------------
	.section	.nv.shared.reserved.0,"aw",@nobits
	.weak		__nv_reservedSMEM_offset_0_alias
	.size		__nv_reservedSMEM_offset_0_alias, 0, 64
	.other		__nv_reservedSMEM_offset_0_alias,@"STO_CUDA_RESERVED_SHARED STV_DEFAULT"
__nv_reservedSMEM_offset_0_alias:
	.zero		0
	.zero		64


//--------------------- .nv.constant0._Z11countFieldsPfiiS_S_PiS0_ --------------------------
	.section	.nv.constant0._Z11countFieldsPfiiS_S_PiS0_,"a",@progbits
	.sectionflags	@""
	.align	4
.nv.constant0._Z11countFieldsPfiiS_S_PiS0_:
	.zero		944


//--------------------- SYMBOLS --------------------------

	.type		.nv.reservedSmem.offset0,@object
	.size		.nv.reservedSmem.offset0,0x4
